//
// Generated by NVIDIA NVVM Compiler
//
// Compiler Build ID: CL-36424714
// Cuda compilation tools, release 13.0, V13.0.88
// Based on NVVM 20.0.0
//

.version 9.0
.target sm_100
.address_size 64

	// .globl	_Z6vecAddPKfS0_Pfi

.visible .entry _Z6vecAddPKfS0_Pfi(
	.param .u64 .ptr .align 1 _Z6vecAddPKfS0_Pfi_param_0,
	.param .u64 .ptr .align 1 _Z6vecAddPKfS0_Pfi_param_1,
	.param .u64 .ptr .align 1 _Z6vecAddPKfS0_Pfi_param_2,
	.param .u32 _Z6vecAddPKfS0_Pfi_param_3
)
{
	.reg .pred 	%p<2>;
	.reg .b32 	%r<6>;
	.reg .b32 	%f<4>;
	.reg .b64 	%rd<11>;

	ld.param.u64 	%rd1, [_Z6vecAddPKfS0_Pfi_param_0];
	ld.param.u64 	%rd2, [_Z6vecAddPKfS0_Pfi_param_1];
	ld.param.u64 	%rd3, [_Z6vecAddPKfS0_Pfi_param_2];
	ld.param.u32 	%r2, [_Z6vecAddPKfS0_Pfi_param_3];
	mov.u32 	%r3, %ctaid.x;
	mov.u32 	%r4, %ntid.x;
	mov.u32 	%r5, %tid.x;
	mad.lo.s32 	%r1, %r3, %r4, %r5;
	setp.ge.s32 	%p1, %r1, %r2;
	@%p1 bra 	$L__BB0_2;
	cvta.to.global.u64 	%rd4, %rd1;
	cvta.to.global.u64 	%rd5, %rd2;
	cvta.to.global.u64 	%rd6, %rd3;
	mul.wide.s32 	%rd7, %r1, 4;
	add.s64 	%rd8, %rd4, %rd7;
	ld.global.f32 	%f1, [%rd8];
	add.s64 	%rd9, %rd5, %rd7;
	ld.global.f32 	%f2, [%rd9];
	add.f32 	%f3, %f1, %f2;
	add.s64 	%rd10, %rd6, %rd7;
	st.global.f32 	[%rd10], %f3;
$L__BB0_2:
	ret;

}
	// .globl	_Z6matAddPKfS0_Pfii
.visible .entry _Z6matAddPKfS0_Pfii(
	.param .u64 .ptr .align 1 _Z6matAddPKfS0_Pfii_param_0,
	.param .u64 .ptr .align 1 _Z6matAddPKfS0_Pfii_param_1,
	.param .u64 .ptr .align 1 _Z6matAddPKfS0_Pfii_param_2,
	.param .u32 _Z6matAddPKfS0_Pfii_param_3,
	.param .u32 _Z6matAddPKfS0_Pfii_param_4
)
{
	.reg .pred 	%p<4>;
	.reg .b32 	%r<12>;
	.reg .b32 	%f<4>;
	.reg .b64 	%rd<11>;

	ld.param.u64 	%rd1, [_Z6matAddPKfS0_Pfii_param_0];
	ld.param.u64 	%rd2, [_Z6matAddPKfS0_Pfii_param_1];
	ld.param.u64 	%rd3, [_Z6matAddPKfS0_Pfii_param_2];
	ld.param.u32 	%r3, [_Z6matAddPKfS0_Pfii_param_3];
	ld.param.u32 	%r4, [_Z6matAddPKfS0_Pfii_param_4];
	mov.u32 	%r5, %ctaid.x;
	mov.u32 	%r6, %ntid.x;
	mov.u32 	%r7, %tid.x;
	mad.lo.s32 	%r1, %r5, %r6, %r7;
	mov.u32 	%r8, %ctaid.y;
	mov.u32 	%r9, %ntid.y;
	mov.u32 	%r10, %tid.y;
	mad.lo.s32 	%r2, %r8, %r9, %r10;
	setp.ge.s32 	%p1, %r2, %r4;
	setp.ge.s32 	%p2, %r1, %r3;
	or.pred  	%p3, %p2, %p1;
	@%p3 bra 	$L__BB1_2;
	cvta.to.global.u64 	%rd4, %rd1;
	cvta.to.global.u64 	%rd5, %rd2;
	cvta.to.global.u64 	%rd6, %rd3;
	mad.lo.s32 	%r11, %r3, %r2, %r1;
	mul.wide.s32 	%rd7, %r11, 4;
	add.s64 	%rd8, %rd4, %rd7;
	ld.global.f32 	%f1, [%rd8];
	add.s64 	%rd9, %rd5, %rd7;
	ld.global.f32 	%f2, [%rd9];
	add.f32 	%f3, %f1, %f2;
	add.s64 	%rd10, %rd6, %rd7;
	st.global.f32 	[%rd10], %f3;
$L__BB1_2:
	ret;

}
	// .globl	_Z9tensorAddPKfS0_Pfiii
.visible .entry _Z9tensorAddPKfS0_Pfiii(
	.param .u64 .ptr .align 1 _Z9tensorAddPKfS0_Pfiii_param_0,
	.param .u64 .ptr .align 1 _Z9tensorAddPKfS0_Pfiii_param_1,
	.param .u64 .ptr .align 1 _Z9tensorAddPKfS0_Pfiii_param_2,
	.param .u32 _Z9tensorAddPKfS0_Pfiii_param_3,
	.param .u32 _Z9tensorAddPKfS0_Pfiii_param_4,
	.param .u32 _Z9tensorAddPKfS0_Pfiii_param_5
)
{
	.reg .pred 	%p<6>;
	.reg .b32 	%r<20>;
	.reg .b32 	%f<4>;
	.reg .b64 	%rd<11>;

	ld.param.u64 	%rd1, [_Z9tensorAddPKfS0_Pfiii_param_0];
	ld.param.u64 	%rd2, [_Z9tensorAddPKfS0_Pfiii_param_1];
	ld.param.u64 	%rd3, [_Z9tensorAddPKfS0_Pfiii_param_2];
	ld.param.u32 	%r4, [_Z9tensorAddPKfS0_Pfiii_param_3];
	ld.param.u32 	%r6, [_Z9tensorAddPKfS0_Pfiii_param_4];
	ld.param.u32 	%r7, [_Z9tensorAddPKfS0_Pfiii_param_5];
	mov.u32 	%r8, %ctaid.x;
	mov.u32 	%r9, %ntid.x;
	mov.u32 	%r10, %tid.x;
	mad.lo.s32 	%r1, %r8, %r9, %r10;
	mov.u32 	%r11, %ctaid.y;
	mov.u32 	%r12, %ntid.y;
	mov.u32 	%r13, %tid.y;
	mad.lo.s32 	%r14, %r11, %r12, %r13;
	mov.u32 	%r15, %ctaid.z;
	mov.u32 	%r16, %ntid.z;
	mov.u32 	%r17, %tid.z;
	mad.lo.s32 	%r3, %r15, %r16, %r17;
	setp.ge.s32 	%p1, %r1, %r4;
	setp.ge.s32 	%p2, %r14, %r6;
	or.pred  	%p3, %p1, %p2;
	setp.ge.s32 	%p4, %r3, %r7;
	or.pred  	%p5, %p3, %p4;
	@%p5 bra 	$L__BB2_2;
	cvta.to.global.u64 	%rd4, %rd1;
	cvta.to.global.u64 	%rd5, %rd2;
	cvta.to.global.u64 	%rd6, %rd3;
	mad.lo.s32 	%r18, %r6, %r3, %r14;
	mad.lo.s32 	%r19, %r18, %r4, %r1;
	mul.wide.s32 	%rd7, %r19, 4;
	add.s64 	%rd8, %rd4, %rd7;
	ld.global.f32 	%f1, [%rd8];
	add.s64 	%rd9, %rd5, %rd7;
	ld.global.f32 	%f2, [%rd9];
	add.f32 	%f3, %f1, %f2;
	add.s64 	%rd10, %rd6, %rd7;
	st.global.f32 	[%rd10], %f3;
$L__BB2_2:
	ret;

}
	// .globl	_Z6vecMulPKfS0_Pfi
.visible .entry _Z6vecMulPKfS0_Pfi(
	.param .u64 .ptr .align 1 _Z6vecMulPKfS0_Pfi_param_0,
	.param .u64 .ptr .align 1 _Z6vecMulPKfS0_Pfi_param_1,
	.param .u64 .ptr .align 1 _Z6vecMulPKfS0_Pfi_param_2,
	.param .u32 _Z6vecMulPKfS0_Pfi_param_3
)
{
	.reg .pred 	%p<2>;
	.reg .b32 	%r<6>;
	.reg .b32 	%f<4>;
	.reg .b64 	%rd<11>;

	ld.param.u64 	%rd1, [_Z6vecMulPKfS0_Pfi_param_0];
	ld.param.u64 	%rd2, [_Z6vecMulPKfS0_Pfi_param_1];
	ld.param.u64 	%rd3, [_Z6vecMulPKfS0_Pfi_param_2];
	ld.param.u32 	%r2, [_Z6vecMulPKfS0_Pfi_param_3];
	mov.u32 	%r3, %ctaid.x;
	mov.u32 	%r4, %ntid.x;
	mov.u32 	%r5, %tid.x;
	mad.lo.s32 	%r1, %r3, %r4, %r5;
	setp.ge.s32 	%p1, %r1, %r2;
	@%p1 bra 	$L__BB3_2;
	cvta.to.global.u64 	%rd4, %rd1;
	cvta.to.global.u64 	%rd5, %rd2;
	cvta.to.global.u64 	%rd6, %rd3;
	mul.wide.s32 	%rd7, %r1, 4;
	add.s64 	%rd8, %rd4, %rd7;
	ld.global.f32 	%f1, [%rd8];
	add.s64 	%rd9, %rd5, %rd7;
	ld.global.f32 	%f2, [%rd9];
	mul.f32 	%f3, %f1, %f2;
	add.s64 	%rd10, %rd6, %rd7;
	st.global.f32 	[%rd10], %f3;
$L__BB3_2:
	ret;

}


// ===== COMPILED SASS (sm_100) =====

	.target	sm_100

	.elftype	@"ET_EXEC"


//--------------------- .note.nv.tkinfo           --------------------------
	.section	.note.nv.tkinfo,"",@"SHT_NOTE"
	.sectionflags	@"SHF_NOTE_NV_TKINFO"
	.tkinfo
        /*0018*/ 	.word	0x00000002
        /*0030*/ 	.string	""
        /*0030*/ 	.string	"ptxas"
        /*0030*/ 	.string	"Cuda compilation tools, release 13.0, V13.0.88"
        /*0030*/ 	.string	"Build cuda_13.0.r13.0/compiler.36424714_0"
        /*0030*/ 	.string	"-arch sm_100 -m 64 "



//--------------------- .note.nv.cuinfo           --------------------------
	.section	.note.nv.cuinfo,"",@"SHT_NOTE"
	.sectionflags	@"SHF_NOTE_NV_CUINFO"
        /*0018*/ 	.short	0x0002
        /*001a*/ 	.short	0x0064
        /*001c*/ 	.short	0x0082
	.zero		2


//--------------------- .nv.info                  --------------------------
	.section	.nv.info,"",@"SHT_CUDA_INFO"
	.align	4


	//----- nvinfo : EIATTR_REGCOUNT
	.align		4
        /*0000*/ 	.byte	0x04, 0x2f
        /*0002*/ 	.short	(.L_1 - .L_0)
	.align		4
.L_0:
        /*0004*/ 	.word	index@(_Z6vecAddPKfS0_Pfi)
        /*0008*/ 	.word	0x0000000c


	//----- nvinfo : EIATTR_FRAME_SIZE
	.align		4
.L_1:
        /*000c*/ 	.byte	0x04, 0x11
        /*000e*/ 	.short	(.L_3 - .L_2)
	.align		4
.L_2:
        /*0010*/ 	.word	index@(_Z6vecAddPKfS0_Pfi)
        /*0014*/ 	.word	0x00000000


	//----- nvinfo : EIATTR_REGCOUNT
	.align		4
.L_3:
        /*0018*/ 	.byte	0x04, 0x2f
        /*001a*/ 	.short	(.L_5 - .L_4)
	.align		4
.L_4:
        /*001c*/ 	.word	index@(_Z6matAddPKfS0_Pfii)
        /*0020*/ 	.word	0x0000000c


	//----- nvinfo : EIATTR_FRAME_SIZE
	.align		4
.L_5:
        /*0024*/ 	.byte	0x04, 0x11
        /*0026*/ 	.short	(.L_7 - .L_6)
	.align		4
.L_6:
        /*0028*/ 	.word	index@(_Z6matAddPKfS0_Pfii)
        /*002c*/ 	.word	0x00000000


	//----- nvinfo : EIATTR_REGCOUNT
	.align		4
.L_7:
        /*0030*/ 	.byte	0x04, 0x2f
        /*0032*/ 	.short	(.L_9 - .L_8)
	.align		4
.L_8:
        /*0034*/ 	.word	index@(_Z9tensorAddPKfS0_Pfiii)
        /*0038*/ 	.word	0x0000000c


	//----- nvinfo : EIATTR_FRAME_SIZE
	.align		4
.L_9:
        /*003c*/ 	.byte	0x04, 0x11
        /*003e*/ 	.short	(.L_11 - .L_10)
	.align		4
.L_10:
        /*0040*/ 	.word	index@(_Z9tensorAddPKfS0_Pfiii)
        /*0044*/ 	.word	0x00000000


	//----- nvinfo : EIATTR_REGCOUNT
	.align		4
.L_11:
        /*0048*/ 	.byte	0x04, 0x2f
        /*004a*/ 	.short	(.L_13 - .L_12)
	.align		4
.L_12:
        /*004c*/ 	.word	index@(_Z6vecMulPKfS0_Pfi)
        /*0050*/ 	.word	0x0000000c


	//----- nvinfo : EIATTR_FRAME_SIZE
	.align		4
.L_13:
        /*0054*/ 	.byte	0x04, 0x11
        /*0056*/ 	.short	(.L_15 - .L_14)
	.align		4
.L_14:
        /*0058*/ 	.word	index@(_Z6vecMulPKfS0_Pfi)
        /*005c*/ 	.word	0x00000000


	//----- nvinfo : EIATTR_MIN_STACK_SIZE
	.align		4
.L_15:
        /*0060*/ 	.byte	0x04, 0x12
        /*0062*/ 	.short	(.L_17 - .L_16)
	.align		4
.L_16:
        /*0064*/ 	.word	index@(_Z6vecMulPKfS0_Pfi)
        /*0068*/ 	.word	0x00000000


	//----- nvinfo : EIATTR_MIN_STACK_SIZE
	.align		4
.L_17:
        /*006c*/ 	.byte	0x04, 0x12
        /*006e*/ 	.short	(.L_19 - .L_18)
	.align		4
.L_18:
        /*0070*/ 	.word	index@(_Z9tensorAddPKfS0_Pfiii)
        /*0074*/ 	.word	0x00000000


	//----- nvinfo : EIATTR_MIN_STACK_SIZE
	.align		4
.L_19:
        /*0078*/ 	.byte	0x04, 0x12
        /*007a*/ 	.short	(.L_21 - .L_20)
	.align		4
.L_20:
        /*007c*/ 	.word	index@(_Z6matAddPKfS0_Pfii)
        /*0080*/ 	.word	0x00000000


	//----- nvinfo : EIATTR_MIN_STACK_SIZE
	.align		4
.L_21:
        /*0084*/ 	.byte	0x04, 0x12
        /*0086*/ 	.short	(.L_23 - .L_22)
	.align		4
.L_22:
        /*0088*/ 	.word	index@(_Z6vecAddPKfS0_Pfi)
        /*008c*/ 	.word	0x00000000
.L_23:


//--------------------- .nv.compat                --------------------------
	.section	.nv.compat,"",@"SHT_CUDA_COMPAT_INFO"
	.align	4
        /*0000*/ 	.byte	0x02, 0x09, 0x00, 0x00, 0x02, 0x02, 0x01, 0x00, 0x02, 0x05, 0x05, 0x00, 0x03, 0x07, 0x01, 0x01
        /*0010*/ 	.byte	0x02, 0x03, 0x00, 0x00, 0x02, 0x06, 0x01, 0x00, 0x04, 0x0b, 0x08, 0x00, 0x09, 0x00, 0x00, 0x00
        /*0020*/ 	.byte	0x00, 0x00, 0x00, 0x00


//--------------------- .nv.info._Z6vecMulPKfS0_Pfi --------------------------
	.section	.nv.info._Z6vecMulPKfS0_Pfi,"",@"SHT_CUDA_INFO"
	.sectionflags	@""
	.align	4


	//----- nvinfo : EIATTR_CUDA_API_VERSION
	.align		4
        /*0000*/ 	.byte	0x04, 0x37
        /*0002*/ 	.short	(.L_25 - .L_24)
.L_24:
        /*0004*/ 	.word	0x00000082


	//----- nvinfo : EIATTR_KPARAM_INFO
	.align		4
.L_25:
        /*0008*/ 	.byte	0x04, 0x17
        /*000a*/ 	.short	(.L_27 - .L_26)
.L_26:
        /*000c*/ 	.word	0x00000000
        /*0010*/ 	.short	0x0003
        /*0012*/ 	.short	0x0018
        /*0014*/ 	.byte	0x00, 0xf0, 0x11, 0x00


	//----- nvinfo : EIATTR_KPARAM_INFO
	.align		4
.L_27:
        /*0018*/ 	.byte	0x04, 0x17
        /*001a*/ 	.short	(.L_29 - .L_28)
.L_28:
        /*001c*/ 	.word	0x00000000
        /*0020*/ 	.short	0x0002
        /*0022*/ 	.short	0x0010
        /*0024*/ 	.byte	0x00, 0xf5, 0x21, 0x00


	//----- nvinfo : EIATTR_KPARAM_INFO
	.align		4
.L_29:
        /*0028*/ 	.byte	0x04, 0x17
        /*002a*/ 	.short	(.L_31 - .L_30)
.L_30:
        /*002c*/ 	.word	0x00000000
        /*0030*/ 	.short	0x0001
        /*0032*/ 	.short	0x0008
        /*0034*/ 	.byte	0x00, 0xf5, 0x21, 0x00


	//----- nvinfo : EIATTR_KPARAM_INFO
	.align		4
.L_31:
        /*0038*/ 	.byte	0x04, 0x17
        /*003a*/ 	.short	(.L_33 - .L_32)
.L_32:
        /*003c*/ 	.word	0x00000000
        /*0040*/ 	.short	0x0000
        /*0042*/ 	.short	0x0000
        /*0044*/ 	.byte	0x00, 0xf5, 0x21, 0x00


	//----- nvinfo : EIATTR_SPARSE_MMA_MASK
	.align		4
.L_33:
        /*0048*/ 	.byte	0x03, 0x50
        /*004a*/ 	.short	0x0000


	//----- nvinfo : EIATTR_MAXREG_COUNT
	.align		4
        /*004c*/ 	.byte	0x03, 0x1b
        /*004e*/ 	.short	0x00ff


	//----- nvinfo : EIATTR_MERCURY_ISA_VERSION
	.align		4
        /*0050*/ 	.byte	0x03, 0x5f
        /*0052*/ 	.short	0x0101


	//----- nvinfo : EIATTR_VRC_CTA_INIT_COUNT
	.align		4
        /*0054*/ 	.byte	0x02, 0x4a
	.zero		1
	.zero		1


	//----- nvinfo : EIATTR_EXIT_INSTR_OFFSETS
	.align		4
        /*0058*/ 	.byte	0x04, 0x1c
        /*005a*/ 	.short	(.L_35 - .L_34)


	//   ....[0]....
.L_34:
        /*005c*/ 	.word	0x00000070


	//   ....[1]....
        /*0060*/ 	.word	0x00000130


	//----- nvinfo : EIATTR_CBANK_PARAM_SIZE
	.align		4
.L_35:
        /*0064*/ 	.byte	0x03, 0x19
        /*0066*/ 	.short	0x001c


	//----- nvinfo : EIATTR_PARAM_CBANK
	.align		4
        /*0068*/ 	.byte	0x04, 0x0a
        /*006a*/ 	.short	(.L_37 - .L_36)
	.align		4
.L_36:
        /*006c*/ 	.word	index@(.nv.constant0._Z6vecMulPKfS0_Pfi)
        /*0070*/ 	.short	0x0380
        /*0072*/ 	.short	0x001c


	//----- nvinfo : EIATTR_SW_WAR
	.align		4
.L_37:
        /*0074*/ 	.byte	0x04, 0x36
        /*0076*/ 	.short	(.L_39 - .L_38)
.L_38:
        /*0078*/ 	.word	0x00000008
.L_39:


//--------------------- .nv.info._Z9tensorAddPKfS0_Pfiii --------------------------
	.section	.nv.info._Z9tensorAddPKfS0_Pfiii,"",@"SHT_CUDA_INFO"
	.sectionflags	@""
	.align	4


	//----- nvinfo : EIATTR_CUDA_API_VERSION
	.align		4
        /*0000*/ 	.byte	0x04, 0x37
        /*0002*/ 	.short	(.L_41 - .L_40)
.L_40:
        /*0004*/ 	.word	0x00000082


	//----- nvinfo : EIATTR_KPARAM_INFO
	.align		4
.L_41:
        /*0008*/ 	.byte	0x04, 0x17
        /*000a*/ 	.short	(.L_43 - .L_42)
.L_42:
        /*000c*/ 	.word	0x00000000
        /*0010*/ 	.short	0x0005
        /*0012*/ 	.short	0x0020
        /*0014*/ 	.byte	0x00, 0xf0, 0x11, 0x00


	//----- nvinfo : EIATTR_KPARAM_INFO
	.align		4
.L_43:
        /*0018*/ 	.byte	0x04, 0x17
        /*001a*/ 	.short	(.L_45 - .L_44)
.L_44:
        /*001c*/ 	.word	0x00000000
        /*0020*/ 	.short	0x0004
        /*0022*/ 	.short	0x001c
        /*0024*/ 	.byte	0x00, 0xf0, 0x11, 0x00


	//----- nvinfo : EIATTR_KPARAM_INFO
	.align		4
.L_45:
        /*0028*/ 	.byte	0x04, 0x17
        /*002a*/ 	.short	(.L_47 - .L_46)
.L_46:
        /*002c*/ 	.word	0x00000000
        /*0030*/ 	.short	0x0003
        /*0032*/ 	.short	0x0018
        /*0034*/ 	.byte	0x00, 0xf0, 0x11, 0x00


	//----- nvinfo : EIATTR_KPARAM_INFO
	.align		4
.L_47:
        /*0038*/ 	.byte	0x04, 0x17
        /*003a*/ 	.short	(.L_49 - .L_48)
.L_48:
        /*003c*/ 	.word	0x00000000
        /*0040*/ 	.short	0x0002
        /*0042*/ 	.short	0x0010
        /*0044*/ 	.byte	0x00, 0xf5, 0x21, 0x00


	//----- nvinfo : EIATTR_KPARAM_INFO
	.align		4
.L_49:
        /*0048*/ 	.byte	0x04, 0x17
        /*004a*/ 	.short	(.L_51 - .L_50)
.L_50:
        /*004c*/ 	.word	0x00000000
        /*0050*/ 	.short	0x0001
        /*0052*/ 	.short	0x0008
        /*0054*/ 	.byte	0x00, 0xf5, 0x21, 0x00


	//----- nvinfo : EIATTR_KPARAM_INFO
	.align		4
.L_51:
        /*0058*/ 	.byte	0x04, 0x17
        /*005a*/ 	.short	(.L_53 - .L_52)
.L_52:
        /*005c*/ 	.word	0x00000000
        /*0060*/ 	.short	0x0000
        /*0062*/ 	.short	0x0000
        /*0064*/ 	.byte	0x00, 0xf5, 0x21, 0x00


	//----- nvinfo : EIATTR_SPARSE_MMA_MASK
	.align		4
.L_53:
        /*0068*/ 	.byte	0x03, 0x50
        /*006a*/ 	.short	0x0000


	//----- nvinfo : EIATTR_MAXREG_COUNT
	.align		4
        /*006c*/ 	.byte	0x03, 0x1b
        /*006e*/ 	.short	0x00ff


	//----- nvinfo : EIATTR_MERCURY_ISA_VERSION
	.align		4
        /*0070*/ 	.byte	0x03, 0x5f
        /*0072*/ 	.short	0x0101


	//----- nvinfo : EIATTR_VRC_CTA_INIT_COUNT
	.align		4
        /*0074*/ 	.byte	0x02, 0x4a
	.zero		1
	.zero		1


	//----- nvinfo : EIATTR_EXIT_INSTR_OFFSETS
	.align		4
        /*0078*/ 	.byte	0x04, 0x1c
        /*007a*/ 	.short	(.L_55 - .L_54)


	//   ....[0]....
.L_54:
        /*007c*/ 	.word	0x00000120


	//   ....[1]....
        /*0080*/ 	.word	0x00000200


	//----- nvinfo : EIATTR_CBANK_PARAM_SIZE
	.align		4
.L_55:
        /*0084*/ 	.byte	0x03, 0x19
        /*0086*/ 	.short	0x0024


	//----- nvinfo : EIATTR_PARAM_CBANK
	.align		4
        /*0088*/ 	.byte	0x04, 0x0a
        /*008a*/ 	.short	(.L_57 - .L_56)
	.align		4
.L_56:
        /*008c*/ 	.word	index@(.nv.constant0._Z9tensorAddPKfS0_Pfiii)
        /*0090*/ 	.short	0x0380
        /*0092*/ 	.short	0x0024


	//----- nvinfo : EIATTR_SW_WAR
	.align		4
.L_57:
        /*0094*/ 	.byte	0x04, 0x36
        /*0096*/ 	.short	(.L_59 - .L_58)
.L_58:
        /*0098*/ 	.word	0x00000008
.L_59:


//--------------------- .nv.info._Z6matAddPKfS0_Pfii --------------------------
	.section	.nv.info._Z6matAddPKfS0_Pfii,"",@"SHT_CUDA_INFO"
	.sectionflags	@""
	.align	4


	//----- nvinfo : EIATTR_CUDA_API_VERSION
	.align		4
        /*0000*/ 	.byte	0x04, 0x37
        /*0002*/ 	.short	(.L_61 - .L_60)
.L_60:
        /*0004*/ 	.word	0x00000082


	//----- nvinfo : EIATTR_KPARAM_INFO
	.align		4
.L_61:
        /*0008*/ 	.byte	0x04, 0x17
        /*000a*/ 	.short	(.L_63 - .L_62)
.L_62:
        /*000c*/ 	.word	0x00000000
        /*0010*/ 	.short	0x0004
        /*0012*/ 	.short	0x001c
        /*0014*/ 	.byte	0x00, 0xf0, 0x11, 0x00


	//----- nvinfo : EIATTR_KPARAM_INFO
	.align		4
.L_63:
        /*0018*/ 	.byte	0x04, 0x17
        /*001a*/ 	.short	(.L_65 - .L_64)
.L_64:
        /*001c*/ 	.word	0x00000000
        /*0020*/ 	.short	0x0003
        /*0022*/ 	.short	0x0018
        /*0024*/ 	.byte	0x00, 0xf0, 0x11, 0x00


	//----- nvinfo : EIATTR_KPARAM_INFO
	.align		4
.L_65:
        /*0028*/ 	.byte	0x04, 0x17
        /*002a*/ 	.short	(.L_67 - .L_66)
.L_66:
        /*002c*/ 	.word	0x00000000
        /*0030*/ 	.short	0x0002
        /*0032*/ 	.short	0x0010
        /*0034*/ 	.byte	0x00, 0xf5, 0x21, 0x00


	//----- nvinfo : EIATTR_KPARAM_INFO
	.align		4
.L_67:
        /*0038*/ 	.byte	0x04, 0x17
        /*003a*/ 	.short	(.L_69 - .L_68)
.L_68:
        /*003c*/ 	.word	0x00000000
        /*0040*/ 	.short	0x0001
        /*0042*/ 	.short	0x0008
        /*0044*/ 	.byte	0x00, 0xf5, 0x21, 0x00


	//----- nvinfo : EIATTR_KPARAM_INFO
	.align		4
.L_69:
        /*0048*/ 	.byte	0x04, 0x17
        /*004a*/ 	.short	(.L_71 - .L_70)
.L_70:
        /*004c*/ 	.word	0x00000000
        /*0050*/ 	.short	0x0000
        /*0052*/ 	.short	0x0000
        /*0054*/ 	.byte	0x00, 0xf5, 0x21, 0x00


	//----- nvinfo : EIATTR_SPARSE_MMA_MASK
	.align		4
.L_71:
        /*0058*/ 	.byte	0x03, 0x50
        /*005a*/ 	.short	0x0000


	//----- nvinfo : EIATTR_MAXREG_COUNT
	.align		4
        /*005c*/ 	.byte	0x03, 0x1b
        /*005e*/ 	.short	0x00ff


	//----- nvinfo : EIATTR_MERCURY_ISA_VERSION
	.align		4
        /*0060*/ 	.byte	0x03, 0x5f
        /*0062*/ 	.short	0x0101


	//----- nvinfo : EIATTR_VRC_CTA_INIT_COUNT
	.align		4
        /*0064*/ 	.byte	0x02, 0x4a
	.zero		1
	.zero		1


	//----- nvinfo : EIATTR_EXIT_INSTR_OFFSETS
	.align		4
        /*0068*/ 	.byte	0x04, 0x1c
        /*006a*/ 	.short	(.L_73 - .L_72)


	//   ....[0]....
.L_72:
        /*006c*/ 	.word	0x000000c0


	//   ....[1]....
        /*0070*/ 	.word	0x00000190


	//----- nvinfo : EIATTR_CBANK_PARAM_SIZE
	.align		4
.L_73:
        /*0074*/ 	.byte	0x03, 0x19
        /*0076*/ 	.short	0x0020


	//----- nvinfo : EIATTR_PARAM_CBANK
	.align		4
        /*0078*/ 	.byte	0x04, 0x0a
        /*007a*/ 	.short	(.L_75 - .L_74)
	.align		4
.L_74:
        /*007c*/ 	.word	index@(.nv.constant0._Z6matAddPKfS0_Pfii)
        /*0080*/ 	.short	0x0380
        /*0082*/ 	.short	0x0020


	//----- nvinfo : EIATTR_SW_WAR
	.align		4
.L_75:
        /*0084*/ 	.byte	0x04, 0x36
        /*0086*/ 	.short	(.L_77 - .L_76)
.L_76:
        /*0088*/ 	.word	0x00000008
.L_77:


//--------------------- .nv.info._Z6vecAddPKfS0_Pfi --------------------------
	.section	.nv.info._Z6vecAddPKfS0_Pfi,"",@"SHT_CUDA_INFO"
	.sectionflags	@""
	.align	4


	//----- nvinfo : EIATTR_CUDA_API_VERSION
	.align		4
        /*0000*/ 	.byte	0x04, 0x37
        /*0002*/ 	.short	(.L_79 - .L_78)
.L_78:
        /*0004*/ 	.word	0x00000082


	//----- nvinfo : EIATTR_KPARAM_INFO
	.align		4
.L_79:
        /*0008*/ 	.byte	0x04, 0x17
        /*000a*/ 	.short	(.L_81 - .L_80)
.L_80:
        /*000c*/ 	.word	0x00000000
        /*0010*/ 	.short	0x0003
        /*0012*/ 	.short	0x0018
        /*0014*/ 	.byte	0x00, 0xf0, 0x11, 0x00


	//----- nvinfo : EIATTR_KPARAM_INFO
	.align		4
.L_81:
        /*0018*/ 	.byte	0x04, 0x17
        /*001a*/ 	.short	(.L_83 - .L_82)
.L_82:
        /*001c*/ 	.word	0x00000000
        /*0020*/ 	.short	0x0002
        /*0022*/ 	.short	0x0010
        /*0024*/ 	.byte	0x00, 0xf5, 0x21, 0x00


	//----- nvinfo : EIATTR_KPARAM_INFO
	.align		4
.L_83:
        /*0028*/ 	.byte	0x04, 0x17
        /*002a*/ 	.short	(.L_85 - .L_84)
.L_84:
        /*002c*/ 	.word	0x00000000
        /*0030*/ 	.short	0x0001
        /*0032*/ 	.short	0x0008
        /*0034*/ 	.byte	0x00, 0xf5, 0x21, 0x00


	//----- nvinfo : EIATTR_KPARAM_INFO
	.align		4
.L_85:
        /*0038*/ 	.byte	0x04, 0x17
        /*003a*/ 	.short	(.L_87 - .L_86)
.L_86:
        /*003c*/ 	.word	0x00000000
        /*0040*/ 	.short	0x0000
        /*0042*/ 	.short	0x0000
        /*0044*/ 	.byte	0x00, 0xf5, 0x21, 0x00


	//----- nvinfo : EIATTR_SPARSE_MMA_MASK
	.align		4
.L_87:
        /*0048*/ 	.byte	0x03, 0x50
        /*004a*/ 	.short	0x0000


	//----- nvinfo : EIATTR_MAXREG_COUNT
	.align		4
        /*004c*/ 	.byte	0x03, 0x1b
        /*004e*/ 	.short	0x00ff


	//----- nvinfo : EIATTR_MERCURY_ISA_VERSION
	.align		4
        /*0050*/ 	.byte	0x03, 0x5f
        /*0052*/ 	.short	0x0101


	//----- nvinfo : EIATTR_VRC_CTA_INIT_COUNT
	.align		4
        /*0054*/ 	.byte	0x02, 0x4a
	.zero		1
	.zero		1


	//----- nvinfo : EIATTR_EXIT_INSTR_OFFSETS
	.align		4
        /*0058*/ 	.byte	0x04, 0x1c
        /*005a*/ 	.short	(.L_89 - .L_88)


	//   ....[0]....
.L_88:
        /*005c*/ 	.word	0x00000070


	//   ....[1]....
        /*0060*/ 	.word	0x00000130


	//----- nvinfo : EIATTR_CBANK_PARAM_SIZE
	.align		4
.L_89:
        /*0064*/ 	.byte	0x03, 0x19
        /*0066*/ 	.short	0x001c


	//----- nvinfo : EIATTR_PARAM_CBANK
	.align		4
        /*0068*/ 	.byte	0x04, 0x0a
        /*006a*/ 	.short	(.L_91 - .L_90)
	.align		4
.L_90:
        /*006c*/ 	.word	index@(.nv.constant0._Z6vecAddPKfS0_Pfi)
        /*0070*/ 	.short	0x0380
        /*0072*/ 	.short	0x001c


	//----- nvinfo : EIATTR_SW_WAR
	.align		4
.L_91:
        /*0074*/ 	.byte	0x04, 0x36
        /*0076*/ 	.short	(.L_93 - .L_92)
.L_92:
        /*0078*/ 	.word	0x00000008
.L_93:


//--------------------- .nv.callgraph             --------------------------
	.section	.nv.callgraph,"",@"SHT_CUDA_CALLGRAPH"
	.align	4
	.sectionentsize	8
	.align		4
        /*0000*/ 	.word	0x00000000
	.align		4
        /*0004*/ 	.word	0xffffffff
	.align		4
        /*0008*/ 	.word	0x00000000
	.align		4
        /*000c*/ 	.word	0xfffffffe
	.align		4
        /*0010*/ 	.word	0x00000000
	.align		4
        /*0014*/ 	.word	0xfffffffd
	.align		4
        /*0018*/ 	.word	0x00000000
	.align		4
        /*001c*/ 	.word	0xfffffffc


//--------------------- .text._Z6vecMulPKfS0_Pfi  --------------------------
	.section	.text._Z6vecMulPKfS0_Pfi,"ax",@progbits
	.align	128
        .global         _Z6vecMulPKfS0_Pfi
        .type           _Z6vecMulPKfS0_Pfi,@function
        .size           _Z6vecMulPKfS0_Pfi,(.L_x_4 - _Z6vecMulPKfS0_Pfi)
        .other          _Z6vecMulPKfS0_Pfi,@"STO_CUDA_ENTRY STV_DEFAULT"
_Z6vecMulPKfS0_Pfi:
.text._Z6vecMulPKfS0_Pfi:
[----:B------:R-:W-:Y:S01]  /*0000*/  LDC R1, c[0x0][0x37c] ;  /* 0x0000df00ff017b82 */ /* 0x000fe20000000800 */
[----:B------:R-:W0:Y:S07]  /*0010*/  S2R R0, SR_TID.X ;  /* 0x0000000000007919 */ /* 0x000e2e0000002100 */
[----:B------:R-:W0:Y:S01]  /*0020*/  S2UR UR4, SR_CTAID.X ;  /* 0x00000000000479c3 */ /* 0x000e220000002500 */
[----:B------:R-:W1:Y:S07]  /*0030*/  LDCU UR5, c[0x0][0x398] ;  /* 0x00007300ff0577ac */ /* 0x000e6e0008000800 */
[----:B------:R-:W0:Y:S02]  /*0040*/  LDC R9, c[0x0][0x360] ;  /* 0x0000d800ff097b82 */ /* 0x000e240000000800 */
[----:B0-----:R-:W-:-:S05]  /*0050*/  IMAD R9, R9, UR4, R0 ;  /* 0x0000000409097c24 */ /* 0x001fca000f8e0200 */
[----:B-1----:R-:W-:-:S13]  /*0060*/  ISETP.GE.AND P0, PT, R9, UR5, PT ;  /* 0x0000000509007c0c */ /* 0x002fda000bf06270 */
[----:B------:R-:W-:Y:S05]  /*0070*/  @P0 EXIT ;  /* 0x000000000000094d */ /* 0x000fea0003800000 */
[----:B------:R-:W0:Y:S01]  /*0080*/  LDC.64 R2, c[0x0][0x380] ;  /* 0x0000e000ff027b82 */ /* 0x000e220000000a00 */
[----:B------:R-:W1:Y:S07]  /*0090*/  LDCU.64 UR4, c[0x0][0x358] ;  /* 0x00006b00ff0477ac */ /* 0x000e6e0008000a00 */
[----:B------:R-:W2:Y:S08]  /*00a0*/  LDC.64 R4, c[0x0][0x388] ;  /* 0x0000e200ff047b82 */ /* 0x000eb00000000a00 */
[----:B------:R-:W3:Y:S01]  /*00b0*/  LDC.64 R6, c[0x0][0x390] ;  /* 0x0000e400ff067b82 */ /* 0x000ee20000000a00 */
[----:B0-----:R-:W-:-:S06]  /*00c0*/  IMAD.WIDE R2, R9, 0x4, R2 ;  /* 0x0000000409027825 */ /* 0x001fcc00078e0202 */
[----:B-1----:R-:W4:Y:S01]  /*00d0*/  LDG.E R2, desc[UR4][R2.64] ;  /* 0x0000000402027981 */ /* 0x002f22000c1e1900 */
[----:B--2---:R-:W-:-:S06]  /*00e0*/  IMAD.WIDE R4, R9, 0x4, R4 ;  /* 0x0000000409047825 */ /* 0x004fcc00078e0204 */
[----:B------:R-:W4:Y:S01]  /*00f0*/  LDG.E R5, desc[UR4][R4.64] ;  /* 0x0000000404057981 */ /* 0x000f22000c1e1900 */
[----:B---3--:R-:W-:-:S04]  /*0100*/  IMAD.WIDE R6, R9, 0x4, R6 ;  /* 0x0000000409067825 */ /* 0x008fc800078e0206 */
[----:B----4-:R-:W-:-:S05]  /*0110*/  FMUL R9, R2, R5 ;  /* 0x0000000502097220 */ /* 0x010fca0000400000 */
[----:B------:R-:W-:Y:S01]  /*0120*/  STG.E desc[UR4][R6.64], R9 ;  /* 0x0000000906007986 */ /* 0x000fe2000c101904 */
[----:B------:R-:W-:Y:S05]  /*0130*/  EXIT ;  /* 0x000000000000794d */ /* 0x000fea0003800000 */
.L_x_0:
[----:B------:R-:W-:-:S00]  /*0140*/  BRA `(.L_x_0) ;  /* 0xfffffffc00fc7947 */ /* 0x000fc0000383ffff */
[----:B------:R-:W-:-:S00]  /*0150*/  NOP ;  /* 0x0000000000007918 */ /* 0x000fc00000000000 */
        /* <DEDUP_REMOVED lines=10> */
.L_x_4:


//--------------------- .text._Z9tensorAddPKfS0_Pfiii --------------------------
	.section	.text._Z9tensorAddPKfS0_Pfiii,"ax",@progbits
	.align	128
        .global         _Z9tensorAddPKfS0_Pfiii
        .type           _Z9tensorAddPKfS0_Pfiii,@function
        .size           _Z9tensorAddPKfS0_Pfiii,(.L_x_5 - _Z9tensorAddPKfS0_Pfiii)
        .other          _Z9tensorAddPKfS0_Pfiii,@"STO_CUDA_ENTRY STV_DEFAULT"
_Z9tensorAddPKfS0_Pfiii:
.text._Z9tensorAddPKfS0_Pfiii:
[----:B------:R-:W-:Y:S01]  /*0000*/  LDC R1, c[0x0][0x37c] ;  /* 0x0000df00ff017b82 */ /* 0x000fe20000000800 */
[----:B------:R-:W0:Y:S07]  /*0010*/  S2R R5, SR_TID.Y ;  /* 0x0000000000057919 */ /* 0x000e2e0000002200 */
[----:B------:R-:W1:Y:S01]  /*0020*/  LDC R0, c[0x0][0x360] ;  /* 0x0000d800ff007b82 */ /* 0x000e620000000800 */
[----:B------:R-:W2:Y:S01]  /*0030*/  LDCU.64 UR8, c[0x0][0x398] ;  /* 0x00007300ff0877ac */ /* 0x000ea20008000a00 */
[----:B------:R-:W1:Y:S01]  /*0040*/  S2R R3, SR_TID.X ;  /* 0x0000000000037919 */ /* 0x000e620000002100 */
[----:B------:R-:W3:Y:S01]  /*0050*/  LDCU UR7, c[0x0][0x3a0] ;  /* 0x00007400ff0777ac */ /* 0x000ee20008000800 */
[----:B------:R-:W4:Y:S04]  /*0060*/  S2R R2, SR_TID.Z ;  /* 0x0000000000027919 */ /* 0x000f280000002300 */
[----:B------:R-:W0:Y:S08]  /*0070*/  S2UR UR5, SR_CTAID.Y ;  /* 0x00000000000579c3 */ /* 0x000e300000002600 */
[----:B------:R-:W0:Y:S08]  /*0080*/  LDC R6, c[0x0][0x364] ;  /* 0x0000d900ff067b82 */ /* 0x000e300000000800 */
[----:B------:R-:W1:Y:S08]  /*0090*/  S2UR UR4, SR_CTAID.X ;  /* 0x00000000000479c3 */ /* 0x000e700000002500 */
[----:B------:R-:W4:Y:S08]  /*00a0*/  S2UR UR6, SR_CTAID.Z ;  /* 0x00000000000679c3 */ /* 0x000f300000002700 */
[----:B------:R-:W4:Y:S01]  /*00b0*/  LDC R7, c[0x0][0x368] ;  /* 0x0000da00ff077b82 */ /* 0x000f220000000800 */
[----:B0-----:R-:W-:-:S05]  /*00c0*/  IMAD R6, R6, UR5, R5 ;  /* 0x0000000506067c24 */ /* 0x001fca000f8e0205 */
[----:B--2---:R-:W-:Y:S01]  /*00d0*/  ISETP.GE.AND P0, PT, R6, UR9, PT ;  /* 0x0000000906007c0c */ /* 0x004fe2000bf06270 */
[----:B-1----:R-:W-:-:S05]  /*00e0*/  IMAD R0, R0, UR4, R3 ;  /* 0x0000000400007c24 */ /* 0x002fca000f8e0203 */
[----:B------:R-:W-:Y:S01]  /*00f0*/  ISETP.GE.OR P0, PT, R0, UR8, P0 ;  /* 0x0000000800007c0c */ /* 0x000fe20008706670 */
[----:B----4-:R-:W-:-:S05]  /*0100*/  IMAD R7, R7, UR6, R2 ;  /* 0x0000000607077c24 */ /* 0x010fca000f8e0202 */
[----:B---3--:R-:W-:-:S13]  /*0110*/  ISETP.GE.OR P0, PT, R7, UR7, P0 ;  /* 0x0000000707007c0c */ /* 0x008fda0008706670 */
[----:B------:R-:W-:Y:S05]  /*0120*/  @P0 EXIT ;  /* 0x000000000000094d */ /* 0x000fea0003800000 */
[----:B------:R-:W0:Y:S01]  /*0130*/  LDC.64 R2, c[0x0][0x380] ;  /* 0x0000e000ff027b82 */ /* 0x000e220000000a00 */
[----:B------:R-:W1:Y:S01]  /*0140*/  LDCU.64 UR4, c[0x0][0x358] ;  /* 0x00006b00ff0477ac */ /* 0x000e620008000a00 */
[----:B------:R-:W-:-:S04]  /*0150*/  IMAD R7, R7, UR9, R6 ;  /* 0x0000000907077c24 */ /* 0x000fc8000f8e0206 */
[----:B------:R-:W-:Y:S02]  /*0160*/  IMAD R9, R7, UR8, R0 ;  /* 0x0000000807097c24 */ /* 0x000fe4000f8e0200 */
[----:B------:R-:W2:Y:S08]  /*0170*/  LDC.64 R4, c[0x0][0x388] ;  /* 0x0000e200ff047b82 */ /* 0x000eb00000000a00 */
[----:B------:R-:W3:Y:S01]  /*0180*/  LDC.64 R6, c[0x0][0x390] ;  /* 0x0000e400ff067b82 */ /* 0x000ee20000000a00 */
[----:B0-----:R-:W-:-:S06]  /*0190*/  IMAD.WIDE R2, R9, 0x4, R2 ;  /* 0x0000000409027825 */ /* 0x001fcc00078e0202 */
[----:B-1----:R-:W4:Y:S01]  /*01a0*/  LDG.E R2, desc[UR4][R2.64] ;  /* 0x0000000402027981 */ /* 0x002f22000c1e1900 */
[----:B--2---:R-:W-:-:S06]  /*01b0*/  IMAD.WIDE R4, R9, 0x4, R4 ;  /* 0x0000000409047825 */ /* 0x004fcc00078e0204 */
[----:B------:R-:W4:Y:S01]  /*01c0*/  LDG.E R5, desc[UR4][R4.64] ;  /* 0x0000000404057981 */ /* 0x000f22000c1e1900 */
[----:B---3--:R-:W-:-:S04]  /*01d0*/  IMAD.WIDE R6, R9, 0x4, R6 ;  /* 0x0000000409067825 */ /* 0x008fc800078e0206 */
[----:B----4-:R-:W-:-:S05]  /*01e0*/  FADD R9, R2, R5 ;  /* 0x0000000502097221 */ /* 0x010fca0000000000 */
[----:B------:R-:W-:Y:S01]  /*01f0*/  STG.E desc[UR4][R6.64], R9 ;  /* 0x0000000906007986 */ /* 0x000fe2000c101904 */
[----:B------:R-:W-:Y:S05]  /*0200*/  EXIT ;  /* 0x000000000000794d */ /* 0x000fea0003800000 */
.L_x_1:
        /* <DEDUP_REMOVED lines=15> */
.L_x_5:


//--------------------- .text._Z6matAddPKfS0_Pfii --------------------------
	.section	.text._Z6matAddPKfS0_Pfii,"ax",@progbits
	.align	128
        .global         _Z6matAddPKfS0_Pfii
        .type           _Z6matAddPKfS0_Pfii,@function
        .size           _Z6matAddPKfS0_Pfii,(.L_x_6 - _Z6matAddPKfS0_Pfii)
        .other          _Z6matAddPKfS0_Pfii,@"STO_CUDA_ENTRY STV_DEFAULT"
_Z6matAddPKfS0_Pfii:
.text._Z6matAddPKfS0_Pfii:
[----:B------:R-:W-:Y:S01]  /*0000*/  LDC R1, c[0x0][0x37c] ;  /* 0x0000df00ff017b82 */ /* 0x000fe20000000800 */
[----:B------:R-:W0:Y:S07]  /*0010*/  S2R R2, SR_TID.Y ;  /* 0x0000000000027919 */ /* 0x000e2e0000002200 */
[----:B------:R-:W1:Y:S01]  /*0020*/  LDC R0, c[0x0][0x360] ;  /* 0x0000d800ff007b82 */ /* 0x000e620000000800 */
[----:B------:R-:W2:Y:S01]  /*0030*/  LDCU.64 UR6, c[0x0][0x398] ;  /* 0x00007300ff0677ac */ /* 0x000ea20008000a00 */
[----:B------:R-:W1:Y:S06]  /*0040*/  S2R R3, SR_TID.X ;  /* 0x0000000000037919 */ /* 0x000e6c0000002100 */
[----:B------:R-:W0:Y:S08]  /*0050*/  S2UR UR5, SR_CTAID.Y ;  /* 0x00000000000579c3 */ /* 0x000e300000002600 */
[----:B------:R-:W0:Y:S08]  /*0060*/  LDC R7, c[0x0][0x364] ;  /* 0x0000d900ff077b82 */ /* 0x000e300000000800 */
[----:B------:R-:W1:Y:S01]  /*0070*/  S2UR UR4, SR_CTAID.X ;  /* 0x00000000000479c3 */ /* 0x000e620000002500 */
[----:B0-----:R-:W-:-:S05]  /*0080*/  IMAD R7, R7, UR5, R2 ;  /* 0x0000000507077c24 */ /* 0x001fca000f8e0202 */
[----:B--2---:R-:W-:Y:S01]  /*0090*/  ISETP.GE.AND P0, PT, R7, UR7, PT ;  /* 0x0000000707007c0c */ /* 0x004fe2000bf06270 */
[----:B-1----:R-:W-:-:S05]  /*00a0*/  IMAD R0, R0, UR4, R3 ;  /* 0x0000000400007c24 */ /* 0x002fca000f8e0203 */
[----:B------:R-:W-:-:S13]  /*00b0*/  ISETP.GE.OR P0, PT, R0, UR6, P0 ;  /* 0x0000000600007c0c */ /* 0x000fda0008706670 */
[----:B------:R-:W-:Y:S05]  /*00c0*/  @P0 EXIT ;  /* 0x000000000000094d */ /* 0x000fea0003800000 */
[----:B------:R-:W0:Y:S01]  /*00d0*/  LDC.64 R2, c[0x0][0x380] ;  /* 0x0000e000ff027b82 */ /* 0x000e220000000a00 */
[----:B------:R-:W1:Y:S01]  /*00e0*/  LDCU.64 UR4, c[0x0][0x358] ;  /* 0x00006b00ff0477ac */ /* 0x000e620008000a00 */
[----:B------:R-:W-:-:S06]  /*00f0*/  IMAD R9, R7, UR6, R0 ;  /* 0x0000000607097c24 */ /* 0x000fcc000f8e0200 */
        /* <DEDUP_REMOVED lines=10> */
.L_x_2:
        /* <DEDUP_REMOVED lines=14> */
.L_x_6:


//--------------------- .text._Z6vecAddPKfS0_Pfi  --------------------------
	.section	.text._Z6vecAddPKfS0_Pfi,"ax",@progbits
	.align	128
        .global         _Z6vecAddPKfS0_Pfi
        .type           _Z6vecAddPKfS0_Pfi,@function
        .size           _Z6vecAddPKfS0_Pfi,(.L_x_7 - _Z6vecAddPKfS0_Pfi)
        .other          _Z6vecAddPKfS0_Pfi,@"STO_CUDA_ENTRY STV_DEFAULT"
_Z6vecAddPKfS0_Pfi:
.text._Z6vecAddPKfS0_Pfi:
        /* <DEDUP_REMOVED lines=20> */
.L_x_3:
        /* <DEDUP_REMOVED lines=12> */
.L_x_7:


//--------------------- .nv.shared.reserved.0     --------------------------
	.section	.nv.shared.reserved.0,"aw",@nobits
	.weak		__nv_reservedSMEM_offset_0_alias
	.size		__nv_reservedSMEM_offset_0_alias, 0, 64
	.other		__nv_reservedSMEM_offset_0_alias,@"STO_CUDA_RESERVED_SHARED STV_DEFAULT"
__nv_reservedSMEM_offset_0_alias:
	.zero		0
	.zero		64


//--------------------- .nv.constant0._Z6vecMulPKfS0_Pfi --------------------------
	.section	.nv.constant0._Z6vecMulPKfS0_Pfi,"a",@progbits
	.sectionflags	@""
	.align	4
.nv.constant0._Z6vecMulPKfS0_Pfi:
	.zero		924


//--------------------- .nv.constant0._Z9tensorAddPKfS0_Pfiii --------------------------
	.section	.nv.constant0._Z9tensorAddPKfS0_Pfiii,"a",@progbits
	.sectionflags	@""
	.align	4
.nv.constant0._Z9tensorAddPKfS0_Pfiii:
	.zero		932


//--------------------- .nv.constant0._Z6matAddPKfS0_Pfii --------------------------
	.section	.nv.constant0._Z6matAddPKfS0_Pfii,"a",@progbits
	.sectionflags	@""
	.align	4
.nv.constant0._Z6matAddPKfS0_Pfii:
	.zero		928


//--------------------- .nv.constant0._Z6vecAddPKfS0_Pfi --------------------------
	.section	.nv.constant0._Z6vecAddPKfS0_Pfi,"a",@progbits
	.sectionflags	@""
	.align	4
.nv.constant0._Z6vecAddPKfS0_Pfi:
	.zero		924


//--------------------- SYMBOLS --------------------------

	.type		.nv.reservedSmem.offset0,@object
	.size		.nv.reservedSmem.offset0,0x4
